//
// Generated by NVIDIA NVVM Compiler
//
// Compiler Build ID: CL-36424714
// Cuda compilation tools, release 13.0, V13.0.88
// Based on NVVM 20.0.0
//

.version 9.0
.target sm_100
.address_size 64

	// .globl	_Z4holaifPf
.extern .func  (.param .b32 func_retval0) vprintf
(
	.param .b64 vprintf_param_0,
	.param .b64 vprintf_param_1
)
;
.global .align 1 .b8 $str[34] = {32, 105, 32, 37, 100, 32, 98, 108, 111, 99, 107, 68, 105, 109, 46, 120, 32, 37, 100, 32, 103, 114, 105, 100, 68, 105, 109, 46, 120, 32, 37, 100, 10};

.visible .entry _Z4holaifPf(
	.param .u32 _Z4holaifPf_param_0,
	.param .f32 _Z4holaifPf_param_1,
	.param .u64 .ptr .align 1 _Z4holaifPf_param_2
)
{
	.local .align 8 .b8 	__local_depot0[16];
	.reg .b64 	%SP;
	.reg .b64 	%SPL;
	.reg .pred 	%p<2>;
	.reg .b32 	%r<9>;
	.reg .b32 	%f<4>;
	.reg .b64 	%rd<9>;

	mov.u64 	%SPL, __local_depot0;
	cvta.local.u64 	%SP, %SPL;
	ld.param.u32 	%r2, [_Z4holaifPf_param_0];
	ld.param.f32 	%f1, [_Z4holaifPf_param_1];
	ld.param.u64 	%rd1, [_Z4holaifPf_param_2];
	add.u64 	%rd2, %SP, 0;
	add.u64 	%rd3, %SPL, 0;
	mov.u32 	%r3, %ctaid.x;
	mov.u32 	%r4, %ntid.x;
	mov.u32 	%r5, %tid.x;
	mad.lo.s32 	%r1, %r3, %r4, %r5;
	mov.u32 	%r6, %nctaid.x;
	st.local.v2.u32 	[%rd3], {%r1, %r4};
	st.local.u32 	[%rd3+8], %r6;
	mov.u64 	%rd4, $str;
	cvta.global.u64 	%rd5, %rd4;
	{ // callseq 0, 0
	.param .b64 param0;
	st.param.b64 	[param0], %rd5;
	.param .b64 param1;
	st.param.b64 	[param1], %rd2;
	.param .b32 retval0;
	call.uni (retval0), 
	vprintf, 
	(
	param0, 
	param1
	);
	ld.param.b32 	%r7, [retval0];
	} // callseq 0
	setp.ge.s32 	%p1, %r1, %r2;
	@%p1 bra 	$L__BB0_2;
	cvta.to.global.u64 	%rd6, %rd1;
	mul.wide.s32 	%rd7, %r1, 4;
	add.s64 	%rd8, %rd6, %rd7;
	ld.global.f32 	%f2, [%rd8];
	mul.f32 	%f3, %f1, %f2;
	st.global.f32 	[%rd8], %f3;
$L__BB0_2:
	ret;

}


// ===== COMPILED SASS (sm_100) =====

	.target	sm_100

	.elftype	@"ET_EXEC"


//--------------------- .note.nv.tkinfo           --------------------------
	.section	.note.nv.tkinfo,"",@"SHT_NOTE"
	.sectionflags	@"SHF_NOTE_NV_TKINFO"
	.tkinfo
        /*0018*/ 	.word	0x00000002
        /*0030*/ 	.string	""
        /*0030*/ 	.string	"ptxas"
        /*0030*/ 	.string	"Cuda compilation tools, release 13.0, V13.0.88"
        /*0030*/ 	.string	"Build cuda_13.0.r13.0/compiler.36424714_0"
        /*0030*/ 	.string	"-arch sm_100 -m 64 "



//--------------------- .note.nv.cuinfo           --------------------------
	.section	.note.nv.cuinfo,"",@"SHT_NOTE"
	.sectionflags	@"SHF_NOTE_NV_CUINFO"
        /*0018*/ 	.short	0x0002
        /*001a*/ 	.short	0x0064
        /*001c*/ 	.short	0x0082
	.zero		2


//--------------------- .nv.info                  --------------------------
	.section	.nv.info,"",@"SHT_CUDA_INFO"
	.align	4


	//----- nvinfo : EIATTR_REGCOUNT
	.align		4
        /*0000*/ 	.byte	0x04, 0x2f
        /*0002*/ 	.short	(.L_2 - .L_1)
	.align		4
.L_1:
        /*0004*/ 	.word	index@(_Z4holaifPf)
        /*0008*/ 	.word	0x00000018


	//----- nvinfo : EIATTR_FRAME_SIZE
	.align		4
.L_2:
        /*000c*/ 	.byte	0x04, 0x11
        /*000e*/ 	.short	(.L_4 - .L_3)
	.align		4
.L_3:
        /*0010*/ 	.word	index@(_Z4holaifPf)
        /*0014*/ 	.word	0x00000010


	//----- nvinfo : EIATTR_MIN_STACK_SIZE
	.align		4
.L_4:
        /*0018*/ 	.byte	0x04, 0x12
        /*001a*/ 	.short	(.L_6 - .L_5)
	.align		4
.L_5:
        /*001c*/ 	.word	index@(_Z4holaifPf)
        /*0020*/ 	.word	0x00000010
.L_6:


//--------------------- .nv.compat                --------------------------
	.section	.nv.compat,"",@"SHT_CUDA_COMPAT_INFO"
	.align	4
        /*0000*/ 	.byte	0x02, 0x09, 0x00, 0x00, 0x02, 0x02, 0x01, 0x00, 0x02, 0x05, 0x05, 0x00, 0x03, 0x07, 0x01, 0x01
        /*0010*/ 	.byte	0x02, 0x03, 0x00, 0x00, 0x02, 0x06, 0x01, 0x00, 0x04, 0x0b, 0x08, 0x00, 0x09, 0x00, 0x00, 0x00
        /*0020*/ 	.byte	0x00, 0x00, 0x00, 0x00


//--------------------- .nv.info._Z4holaifPf      --------------------------
	.section	.nv.info._Z4holaifPf,"",@"SHT_CUDA_INFO"
	.sectionflags	@""
	.align	4


	//----- nvinfo : EIATTR_CUDA_API_VERSION
	.align		4
        /*0000*/ 	.byte	0x04, 0x37
        /*0002*/ 	.short	(.L_8 - .L_7)
.L_7:
        /*0004*/ 	.word	0x00000082


	//----- nvinfo : EIATTR_KPARAM_INFO
	.align		4
.L_8:
        /*0008*/ 	.byte	0x04, 0x17
        /*000a*/ 	.short	(.L_10 - .L_9)
.L_9:
        /*000c*/ 	.word	0x00000000
        /*0010*/ 	.short	0x0002
        /*0012*/ 	.short	0x0008
        /*0014*/ 	.byte	0x00, 0xf5, 0x21, 0x00


	//----- nvinfo : EIATTR_KPARAM_INFO
	.align		4
.L_10:
        /*0018*/ 	.byte	0x04, 0x17
        /*001a*/ 	.short	(.L_12 - .L_11)
.L_11:
        /*001c*/ 	.word	0x00000000
        /*0020*/ 	.short	0x0001
        /*0022*/ 	.short	0x0004
        /*0024*/ 	.byte	0x00, 0xf0, 0x11, 0x00


	//----- nvinfo : EIATTR_KPARAM_INFO
	.align		4
.L_12:
        /*0028*/ 	.byte	0x04, 0x17
        /*002a*/ 	.short	(.L_14 - .L_13)
.L_13:
        /*002c*/ 	.word	0x00000000
        /*0030*/ 	.short	0x0000
        /*0032*/ 	.short	0x0000
        /*0034*/ 	.byte	0x00, 0xf0, 0x11, 0x00


	//----- nvinfo : EIATTR_SPARSE_MMA_MASK
	.align		4
.L_14:
        /*0038*/ 	.byte	0x03, 0x50
        /*003a*/ 	.short	0x0000


	//----- nvinfo : EIATTR_MAXREG_COUNT
	.align		4
        /*003c*/ 	.byte	0x03, 0x1b
        /*003e*/ 	.short	0x00ff


	//----- nvinfo : EIATTR_EXTERNS
	.align		4
        /*0040*/ 	.byte	0x04, 0x0f
        /*0042*/ 	.short	(.L_16 - .L_15)


	//   ....[0]....
	.align		4
.L_15:
        /*0044*/ 	.word	index@(vprintf)


	//----- nvinfo : EIATTR_MERCURY_ISA_VERSION
	.align		4
.L_16:
        /*0048*/ 	.byte	0x03, 0x5f
        /*004a*/ 	.short	0x0101


	//----- nvinfo : EIATTR_VRC_CTA_INIT_COUNT
	.align		4
        /*004c*/ 	.byte	0x02, 0x4a
	.zero		1
	.zero		1


	//----- nvinfo : EIATTR_SYSCALL_OFFSETS
	.align		4
        /*0050*/ 	.byte	0x04, 0x46
        /*0052*/ 	.short	(.L_18 - .L_17)


	//   ....[0]....
.L_17:
        /*0054*/ 	.word	0x00000130


	//----- nvinfo : EIATTR_EXIT_INSTR_OFFSETS
	.align		4
.L_18:
        /*0058*/ 	.byte	0x04, 0x1c
        /*005a*/ 	.short	(.L_20 - .L_19)


	//   ....[0]....
.L_19:
        /*005c*/ 	.word	0x00000160


	//   ....[1]....
        /*0060*/ 	.word	0x000001e0


	//----- nvinfo : EIATTR_CRS_STACK_SIZE
	.align		4
.L_20:
        /*0064*/ 	.byte	0x04, 0x1e
        /*0066*/ 	.short	(.L_22 - .L_21)
.L_21:
        /*0068*/ 	.word	0x00000000


	//----- nvinfo : EIATTR_CBANK_PARAM_SIZE
	.align		4
.L_22:
        /*006c*/ 	.byte	0x03, 0x19
        /*006e*/ 	.short	0x0010


	//----- nvinfo : EIATTR_PARAM_CBANK
	.align		4
        /*0070*/ 	.byte	0x04, 0x0a
        /*0072*/ 	.short	(.L_24 - .L_23)
	.align		4
.L_23:
        /*0074*/ 	.word	index@(.nv.constant0._Z4holaifPf)
        /*0078*/ 	.short	0x0380
        /*007a*/ 	.short	0x0010


	//----- nvinfo : EIATTR_SW_WAR
	.align		4
.L_24:
        /*007c*/ 	.byte	0x04, 0x36
        /*007e*/ 	.short	(.L_26 - .L_25)
.L_25:
        /*0080*/ 	.word	0x00000008
.L_26:


//--------------------- .nv.callgraph             --------------------------
	.section	.nv.callgraph,"",@"SHT_CUDA_CALLGRAPH"
	.align	4
	.sectionentsize	8
	.align		4
        /*0000*/ 	.word	0x00000000
	.align		4
        /*0004*/ 	.word	0xffffffff
	.align		4
        /*0008*/ 	.word	index@(_Z4holaifPf)
	.align		4
        /*000c*/ 	.word	index@(vprintf)
	.align		4
        /*0010*/ 	.word	0x00000000
	.align		4
        /*0014*/ 	.word	0xfffffffe
	.align		4
        /*0018*/ 	.word	0x00000000
	.align		4
        /*001c*/ 	.word	0xfffffffd
	.align		4
        /*0020*/ 	.word	0x00000000
	.align		4
        /*0024*/ 	.word	0xfffffffc


//--------------------- .nv.constant4             --------------------------
	.section	.nv.constant4,"a",@progbits
	.align	8
	.align		8
.nv.constant4:
        /*0000*/ 	.dword	vprintf
	.align		8
        /*0008*/ 	.dword	$str


//--------------------- .text._Z4holaifPf         --------------------------
	.section	.text._Z4holaifPf,"ax",@progbits
	.align	128
        .global         _Z4holaifPf
        .type           _Z4holaifPf,@function
        .size           _Z4holaifPf,(.L_x_2 - _Z4holaifPf)
        .other          _Z4holaifPf,@"STO_CUDA_ENTRY STV_DEFAULT"
_Z4holaifPf:
.text._Z4holaifPf:
[----:B------:R-:W0:Y:S01]  /*0000*/  LDC R1, c[0x0][0x37c] ;  /* 0x0000df00ff017b82 */ /* 0x000e220000000800 */
[----:B------:R-:W1:Y:S01]  /*0010*/  S2R R2, SR_TID.X ;  /* 0x0000000000027919 */ /* 0x000e620000002100 */
[----:B------:R-:W2:Y:S06]  /*0020*/  LDCU UR5, c[0x0][0x2fc] ;  /* 0x00005f80ff0577ac */ /* 0x000eac0008000800 */
[----:B------:R-:W1:Y:S01]  /*0030*/  S2UR UR6, SR_CTAID.X ;  /* 0x00000000000679c3 */ /* 0x000e620000002500 */
[----:B0-----:R-:W-:Y:S01]  /*0040*/  VIADD R1, R1, 0xfffffff0 ;  /* 0xfffffff001017836 */ /* 0x001fe20000000000 */
[----:B------:R-:W-:Y:S01]  /*0050*/  MOV R0, 0x0 ;  /* 0x0000000000007802 */ /* 0x000fe20000000f00 */
[----:B------:R-:W0:Y:S05]  /*0060*/  LDCU UR4, c[0x0][0x2f8] ;  /* 0x00005f00ff0477ac */ /* 0x000e2a0008000800 */
[----:B------:R-:W1:Y:S08]  /*0070*/  LDC R3, c[0x0][0x360] ;  /* 0x0000d800ff037b82 */ /* 0x000e700000000800 */
[----:B------:R-:W3:Y:S01]  /*0080*/  LDC R10, c[0x0][0x370] ;  /* 0x0000dc00ff0a7b82 */ /* 0x000ee20000000800 */
[----:B0-----:R-:W-:-:S07]  /*0090*/  IADD3 R6, P0, PT, R1, UR4, RZ ;  /* 0x0000000401067c10 */ /* 0x001fce000ff1e0ff */
[----:B------:R0:W4:Y:S01]  /*00a0*/  LDC.64 R8, c[0x4][R0] ;  /* 0x0100000000087b82 */ /* 0x0001220000000a00 */
[----:B--2---:R-:W-:Y:S01]  /*00b0*/  IADD3.X R7, PT, PT, RZ, UR5, RZ, P0, !PT ;  /* 0x00000005ff077c10 */ /* 0x004fe200087fe4ff */
[----:B-1----:R-:W-:Y:S01]  /*00c0*/  IMAD R2, R3, UR6, R2 ;  /* 0x0000000603027c24 */ /* 0x002fe2000f8e0202 */
[----:B------:R-:W1:Y:S04]  /*00d0*/  LDCU.64 UR6, c[0x4][0x8] ;  /* 0x01000100ff0677ac */ /* 0x000e680008000a00 */
[----:B------:R0:W-:Y:S04]  /*00e0*/  STL.64 [R1], R2 ;  /* 0x0000000201007387 */ /* 0x0001e80000100a00 */
[----:B---3--:R0:W-:Y:S01]  /*00f0*/  STL [R1+0x8], R10 ;  /* 0x0000080a01007387 */ /* 0x0081e20000100800 */
[----:B-1----:R-:W-:Y:S01]  /*0100*/  IMAD.U32 R4, RZ, RZ, UR6 ;  /* 0x00000006ff047e24 */ /* 0x002fe2000f8e00ff */
[----:B0---4-:R-:W-:-:S07]  /*0110*/  MOV R5, UR7 ;  /* 0x0000000700057c02 */ /* 0x011fce0008000f00 */
[----:B------:R-:W-:-:S07]  /*0120*/  LEPC R20, `(.L_x_0) ;  /* 0x000000001014794e */ /* 0x000fce0000000000 */
[----:B------:R-:W-:Y:S05]  /*0130*/  CALL.ABS.NOINC R8 ;  /* 0x0000000008007343 */ /* 0x000fea0003c00000 */
.L_x_0:
[----:B------:R-:W0:Y:S02]  /*0140*/  LDCU UR4, c[0x0][0x380] ;  /* 0x00007000ff0477ac */ /* 0x000e240008000800 */
[----:B0-----:R-:W-:-:S13]  /*0150*/  ISETP.GE.AND P0, PT, R2, UR4, PT ;  /* 0x0000000402007c0c */ /* 0x001fda000bf06270 */
[----:B------:R-:W-:Y:S05]  /*0160*/  @P0 EXIT ;  /* 0x000000000000094d */ /* 0x000fea0003800000 */
[----:B------:R-:W0:Y:S01]  /*0170*/  LDC.64 R4, c[0x0][0x388] ;  /* 0x0000e200ff047b82 */ /* 0x000e220000000a00 */
[----:B------:R-:W1:Y:S01]  /*0180*/  LDCU.64 UR4, c[0x0][0x358] ;  /* 0x00006b00ff0477ac */ /* 0x000e620008000a00 */
[----:B------:R-:W2:Y:S01]  /*0190*/  LDCU UR6, c[0x0][0x384] ;  /* 0x00007080ff0677ac */ /* 0x000ea20008000800 */
[----:B0-----:R-:W-:-:S05]  /*01a0*/  IMAD.WIDE R2, R2, 0x4, R4 ;  /* 0x0000000402027825 */ /* 0x001fca00078e0204 */
[----:B-1----:R-:W2:Y:S02]  /*01b0*/  LDG.E R0, desc[UR4][R2.64] ;  /* 0x0000000402007981 */ /* 0x002ea4000c1e1900 */
[----:B--2---:R-:W-:-:S05]  /*01c0*/  FMUL R5, R0, UR6 ;  /* 0x0000000600057c20 */ /* 0x004fca0008400000 */
[----:B------:R-:W-:Y:S01]  /*01d0*/  STG.E desc[UR4][R2.64], R5 ;  /* 0x0000000502007986 */ /* 0x000fe2000c101904 */
[----:B------:R-:W-:Y:S05]  /*01e0*/  EXIT ;  /* 0x000000000000794d */ /* 0x000fea0003800000 */
.L_x_1:
[----:B------:R-:W-:-:S00]  /*01f0*/  BRA `(.L_x_1) ;  /* 0xfffffffc00fc7947 */ /* 0x000fc0000383ffff */
[----:B------:R-:W-:-:S00]  /*0200*/  NOP ;  /* 0x0000000000007918 */ /* 0x000fc00000000000 */
[----:B------:R-:W-:-:S00]  /*0210*/  NOP ;  /* 0x0000000000007918 */ /* 0x000fc00000000000 */
[----:B------:R-:W-:-:S00]  /*0220*/  NOP ;  /* 0x0000000000007918 */ /* 0x000fc00000000000 */
[----:B------:R-:W-:-:S00]  /*0230*/  NOP ;  /* 0x0000000000007918 */ /* 0x000fc00000000000 */
[----:B------:R-:W-:-:S00]  /*0240*/  NOP ;  /* 0x0000000000007918 */ /* 0x000fc00000000000 */
[----:B------:R-:W-:-:S00]  /*0250*/  NOP ;  /* 0x0000000000007918 */ /* 0x000fc00000000000 */
[----:B------:R-:W-:-:S00]  /*0260*/  NOP ;  /* 0x0000000000007918 */ /* 0x000fc00000000000 */
[----:B------:R-:W-:-:S00]  /*0270*/  NOP ;  /* 0x0000000000007918 */ /* 0x000fc00000000000 */
.L_x_2:


//--------------------- .nv.global.init           --------------------------
	.section	.nv.global.init,"aw",@progbits
.nv.global.init:
	.type		$str,@object
	.size		$str,(.L_0 - $str)
$str:
        /*0000*/ 	.byte	0x20, 0x69, 0x20, 0x25, 0x64, 0x20, 0x62, 0x6c, 0x6f, 0x63, 0x6b, 0x44, 0x69, 0x6d, 0x2e, 0x78
        /*0010*/ 	.byte	0x20, 0x25, 0x64, 0x20, 0x67, 0x72, 0x69, 0x64, 0x44, 0x69, 0x6d, 0x2e, 0x78, 0x20, 0x25, 0x64
        /*0020*/ 	.byte	0x0a, 0x00
.L_0:


//--------------------- .nv.shared.reserved.0     --------------------------
	.section	.nv.shared.reserved.0,"aw",@nobits
	.weak		__nv_reservedSMEM_offset_0_alias
	.size		__nv_reservedSMEM_offset_0_alias, 0, 64
	.other		__nv_reservedSMEM_offset_0_alias,@"STO_CUDA_RESERVED_SHARED STV_DEFAULT"
__nv_reservedSMEM_offset_0_alias:
	.zero		0
	.zero		64


//--------------------- .nv.constant0._Z4holaifPf --------------------------
	.section	.nv.constant0._Z4holaifPf,"a",@progbits
	.sectionflags	@""
	.align	4
.nv.constant0._Z4holaifPf:
	.zero		912


//--------------------- SYMBOLS --------------------------

	.type		.nv.reservedSmem.offset0,@object
	.size		.nv.reservedSmem.offset0,0x4
	.type		vprintf,@function
